	.headerflags	@"EF_CUDA_TEXMODE_UNIFIED EF_CUDA_64BIT_ADDRESS EF_CUDA_ACCELERATORS EF_CUDA_SM90 EF_CUDA_VIRTUAL_SM(EF_CUDA_SM90)"
	.elftype	@"ET_EXEC"


//--------------------- .nv.info                  --------------------------
	.section	.nv.info,"",@"SHT_CUDA_INFO"
	.align	4


	//----- nvinfo : EIATTR_REGCOUNT
	.align		4
        /*0000*/ 	.byte	0x04, 0x2f
        /*0002*/ 	.short	(.L_3 - .L_2)
	.align		4
.L_2:
        /*0004*/ 	.word	index@(triton_poi_fused__native_batch_norm_legit_no_training__prelu_kernel_5)
        /*0008*/ 	.word	0x00000028


	//----- nvinfo : EIATTR_MIN_STACK_SIZE
	.align		4
.L_3:
        /*000c*/ 	.byte	0x04, 0x12
        /*000e*/ 	.short	(.L_5 - .L_4)
	.align		4
.L_4:
        /*0010*/ 	.word	index@(triton_poi_fused__native_batch_norm_legit_no_training__prelu_kernel_5)
        /*0014*/ 	.word	0x00000000


	//----- nvinfo : EIATTR_FRAME_SIZE
	.align		4
.L_5:
        /*0018*/ 	.byte	0x04, 0x11
        /*001a*/ 	.short	(.L_7 - .L_6)
	.align		4
.L_6:
        /*001c*/ 	.word	index@(triton_poi_fused__native_batch_norm_legit_no_training__prelu_kernel_5)
        /*0020*/ 	.word	0x00000000


	//----- nvinfo : EIATTR_MIN_STACK_SIZE
	.align		4
.L_7:
        /*0024*/ 	.byte	0x04, 0x12
        /*0026*/ 	.short	(.L_9 - .L_8)
	.align		4
.L_8:
        /*0028*/ 	.word	index@(triton_poi_fused__native_batch_norm_legit_no_training__prelu_kernel_5)
        /*002c*/ 	.word	0x00000000
.L_9:


//--------------------- .nv.info.triton_poi_fused__native_batch_norm_legit_no_training__prelu_kernel_5 --------------------------
	.section	.nv.info.triton_poi_fused__native_batch_norm_legit_no_training__prelu_kernel_5,"",@"SHT_CUDA_INFO"
	.sectionflags	@""
	.align	4


	//----- nvinfo : EIATTR_CUDA_API_VERSION
	.align		4
        /*0000*/ 	.byte	0x04, 0x37
        /*0002*/ 	.short	(.L_11 - .L_10)
.L_10:
        /*0004*/ 	.word	0x0000007c


	//----- nvinfo : EIATTR_KPARAM_INFO
	.align		4
.L_11:
        /*0008*/ 	.byte	0x04, 0x17
        /*000a*/ 	.short	(.L_13 - .L_12)
.L_12:
        /*000c*/ 	.word	0x00000000
        /*0010*/ 	.short	0x0008
        /*0012*/ 	.short	0x003c
        /*0014*/ 	.byte	0x00, 0xf0, 0x11, 0x00


	//----- nvinfo : EIATTR_KPARAM_INFO
	.align		4
.L_13:
        /*0018*/ 	.byte	0x04, 0x17
        /*001a*/ 	.short	(.L_15 - .L_14)
.L_14:
        /*001c*/ 	.word	0x00000000
        /*0020*/ 	.short	0x0007
        /*0022*/ 	.short	0x0038
        /*0024*/ 	.byte	0x00, 0xf0, 0x11, 0x00


	//----- nvinfo : EIATTR_KPARAM_INFO
	.align		4
.L_15:
        /*0028*/ 	.byte	0x04, 0x17
        /*002a*/ 	.short	(.L_17 - .L_16)
.L_16:
        /*002c*/ 	.word	0x00000000
        /*0030*/ 	.short	0x0006
        /*0032*/ 	.short	0x0030
        /*0034*/ 	.byte	0x00, 0xf4, 0x21, 0x00


	//----- nvinfo : EIATTR_KPARAM_INFO
	.align		4
.L_17:
        /*0038*/ 	.byte	0x04, 0x17
        /*003a*/ 	.short	(.L_19 - .L_18)
.L_18:
        /*003c*/ 	.word	0x00000000
        /*0040*/ 	.short	0x0005
        /*0042*/ 	.short	0x0028
        /*0044*/ 	.byte	0x00, 0xf4, 0x21, 0x00


	//----- nvinfo : EIATTR_KPARAM_INFO
	.align		4
.L_19:
        /*0048*/ 	.byte	0x04, 0x17
        /*004a*/ 	.short	(.L_21 - .L_20)
.L_20:
        /*004c*/ 	.word	0x00000000
        /*0050*/ 	.short	0x0004
        /*0052*/ 	.short	0x0020
        /*0054*/ 	.byte	0x00, 0xf4, 0x21, 0x00


	//----- nvinfo : EIATTR_KPARAM_INFO
	.align		4
.L_21:
        /*0058*/ 	.byte	0x04, 0x17
        /*005a*/ 	.short	(.L_23 - .L_22)
.L_22:
        /*005c*/ 	.word	0x00000000
        /*0060*/ 	.short	0x0003
        /*0062*/ 	.short	0x0018
        /*0064*/ 	.byte	0x00, 0xf4, 0x21, 0x00


	//----- nvinfo : EIATTR_KPARAM_INFO
	.align		4
.L_23:
        /*0068*/ 	.byte	0x04, 0x17
        /*006a*/ 	.short	(.L_25 - .L_24)
.L_24:
        /*006c*/ 	.word	0x00000000
        /*0070*/ 	.short	0x0002
        /*0072*/ 	.short	0x0010
        /*0074*/ 	.byte	0x00, 0xf4, 0x21, 0x00


	//----- nvinfo : EIATTR_KPARAM_INFO
	.align		4
.L_25:
        /*0078*/ 	.byte	0x04, 0x17
        /*007a*/ 	.short	(.L_27 - .L_26)
.L_26:
        /*007c*/ 	.word	0x00000000
        /*0080*/ 	.short	0x0001
        /*0082*/ 	.short	0x0008
        /*0084*/ 	.byte	0x00, 0xf4, 0x21, 0x00


	//----- nvinfo : EIATTR_KPARAM_INFO
	.align		4
.L_27:
        /*0088*/ 	.byte	0x04, 0x17
        /*008a*/ 	.short	(.L_29 - .L_28)
.L_28:
        /*008c*/ 	.word	0x00000000
        /*0090*/ 	.short	0x0000
        /*0092*/ 	.short	0x0000
        /*0094*/ 	.byte	0x00, 0xf4, 0x21, 0x00


	//----- nvinfo : EIATTR_SPARSE_MMA_MASK
	.align		4
.L_29:
        /*0098*/ 	.byte	0x03, 0x50
        /*009a*/ 	.short	0x0000


	//----- nvinfo : EIATTR_MAXREG_COUNT
	.align		4
        /*009c*/ 	.byte	0x03, 0x1b
        /*009e*/ 	.short	0x00ff


	//----- nvinfo : EIATTR_EXIT_INSTR_OFFSETS
	.align		4
        /*00a0*/ 	.byte	0x04, 0x1c
        /*00a2*/ 	.short	(.L_31 - .L_30)


	//   ....[0]....
.L_30:
        /*00a4*/ 	.word	0x000010f0


	//   ....[1]....
        /*00a8*/ 	.word	0x00001140


	//----- nvinfo : EIATTR_REQNTID
	.align		4
.L_31:
        /*00ac*/ 	.byte	0x04, 0x10
        /*00ae*/ 	.short	(.L_33 - .L_32)
.L_32:
        /*00b0*/ 	.word	0x00000100
        /*00b4*/ 	.word	0x00000001
        /*00b8*/ 	.word	0x00000001


	//----- nvinfo : EIATTR_CBANK_PARAM_SIZE
	.align		4
.L_33:
        /*00bc*/ 	.byte	0x03, 0x19
        /*00be*/ 	.short	0x0040


	//----- nvinfo : EIATTR_PARAM_CBANK
	.align		4
        /*00c0*/ 	.byte	0x04, 0x0a
        /*00c2*/ 	.short	(.L_35 - .L_34)
	.align		4
.L_34:
        /*00c4*/ 	.word	index@(.nv.constant0.triton_poi_fused__native_batch_norm_legit_no_training__prelu_kernel_5)
        /*00c8*/ 	.short	0x0210
        /*00ca*/ 	.short	0x0040


	//----- nvinfo : EIATTR_SW_WAR
	.align		4
.L_35:
        /*00cc*/ 	.byte	0x04, 0x36
        /*00ce*/ 	.short	(.L_37 - .L_36)
.L_36:
        /*00d0*/ 	.word	0x00000008
.L_37:


//--------------------- .nv.callgraph             --------------------------
	.section	.nv.callgraph,"",@"SHT_CUDA_CALLGRAPH"
	.align	4
	.sectionentsize	8
	.align		4
        /*0000*/ 	.word	0x00000000
	.align		4
        /*0004*/ 	.word	0xffffffff
	.align		4
        /*0008*/ 	.word	0x00000000
	.align		4
        /*000c*/ 	.word	0xfffffffe
	.align		4
        /*0010*/ 	.word	0x00000000
	.align		4
        /*0014*/ 	.word	0xfffffffd
	.align		4
        /*0018*/ 	.word	0x00000000
	.align		4
        /*001c*/ 	.word	0xfffffffc


//--------------------- .nv.constant4             --------------------------
	.section	.nv.constant4,"a",@progbits
	.align	8
	.align		8
.nv.constant4:
        /*0000*/ 	.dword	_$_str
	.align		8
        /*0008*/ 	.dword	_$_str_$_2


//--------------------- .text.triton_poi_fused__native_batch_norm_legit_no_training__prelu_kernel_5 --------------------------
	.section	.text.triton_poi_fused__native_batch_norm_legit_no_training__prelu_kernel_5,"ax",@progbits
	.sectionflags	@"SHF_BARRIERS=1"
	.align	128
        .global         triton_poi_fused__native_batch_norm_legit_no_training__prelu_kernel_5
        .type           triton_poi_fused__native_batch_norm_legit_no_training__prelu_kernel_5,@function
        .size           triton_poi_fused__native_batch_norm_legit_no_training__prelu_kernel_5,(.L_x_1 - triton_poi_fused__native_batch_norm_legit_no_training__prelu_kernel_5)
        .other          triton_poi_fused__native_batch_norm_legit_no_training__prelu_kernel_5,@"STO_CUDA_ENTRY STV_DEFAULT"
triton_poi_fused__native_batch_norm_legit_no_training__prelu_kernel_5:
.text.triton_poi_fused__native_batch_norm_legit_no_training__prelu_kernel_5:
[----:B------:R-:W0:Y:S01]  /*0000*/  LDC R1, c[0x0][0x28] ;  /* 0x00000a00ff017b82 */ /* 0x000e220000000800 */
[----:B------:R-:W1:Y:S07]  /*0010*/  S2R R0, SR_TID.X ;  /* 0x0000000000007919 */ /* 0x000e6e0000002100 */
[----:B------:R-:W2:Y:S01]  /*0020*/  LDC.64 R18, c[0x0][0x220] ;  /* 0x00008800ff127b82 */ /* 0x000ea20000000a00 */
[----:B------:R-:W-:Y:S01]  /*0030*/  CS2R R6, SRZ ;  /* 0x0000000000067805 */ /* 0x000fe2000001ff00 */
[----:B------:R-:W-:Y:S01]  /*0040*/  ULDC.64 UR6, c[0x0][0x208] ;  /* 0x0000820000067ab9 */ /* 0x000fe20000000a00 */
[----:B------:R-:W3:Y:S01]  /*0050*/  S2R R2, SR_CTAID.X ;  /* 0x0000000000027919 */ /* 0x000ee20000002500 */
[----:B------:R-:W4:Y:S04]  /*0060*/  S2R R3, SR_CTAID.Y ;  /* 0x0000000000037919 */ /* 0x000f280000002600 */
[----:B------:R-:W5:Y:S08]  /*0070*/  LDC.64 R20, c[0x0][0x218] ;  /* 0x00008600ff147b82 */ /* 0x000f700000000a00 */
[----:B------:R-:W5:Y:S01]  /*0080*/  LDC.64 R32, c[0x0][0x210] ;  /* 0x00008400ff207b82 */ /* 0x000f620000000a00 */
[----:B-1----:R-:W-:Y:S01]  /*0090*/  IMAD.SHL.U32 R5, R0, 0x4, RZ ;  /* 0x0000000400057824 */ /* 0x002fe200078e00ff */
[----:B------:R-:W-:-:S02]  /*00a0*/  SHF.R.U32.HI R9, RZ, 0x3, R0 ;  /* 0x00000003ff097819 */ /* 0x000fc40000011600 */
[----:B---3--:R-:W-:Y:S02]  /*00b0*/  SHF.L.U32 R2, R2, 0x5, RZ ;  /* 0x0000000502027819 */ /* 0x008fe400000006ff */
[----:B------:R-:W-:Y:S02]  /*00c0*/  SGXT.U32 R9, R9, 0x5 ;  /* 0x000000050909781a */ /* 0x000fe40000000000 */
[----:B------:R-:W-:Y:S02]  /*00d0*/  LOP3.LUT R28, R2, 0x1c, R5, 0xf8, !PT ;  /* 0x0000001c021c7812 */ /* 0x000fe400078ef805 */
[----:B------:R-:W-:Y:S02]  /*00e0*/  CS2R R4, SRZ ;  /* 0x0000000000047805 */ /* 0x000fe4000001ff00 */
[----:B----4-:R-:W-:Y:S02]  /*00f0*/  SHF.L.U32 R8, R3, 0x7, RZ ;  /* 0x0000000703087819 */ /* 0x010fe400000006ff */
[C---:B------:R-:W-:Y:S01]  /*0100*/  ISETP.GE.AND P0, PT, R28.reuse, 0x20, PT ;  /* 0x000000201c00780c */ /* 0x040fe20003f06270 */
[----:B--2---:R-:W-:Y:S01]  /*0110*/  IMAD.WIDE R18, R28, 0x4, R18 ;  /* 0x000000041c127825 */ /* 0x004fe200078e0212 */
[----:B------:R-:W-:-:S11]  /*0120*/  LOP3.LUT R17, R8, R9, RZ, 0xfc, !PT ;  /* 0x0000000908117212 */ /* 0x000fd600078efcff */
[----:B------:R1:W2:Y:S01]  /*0130*/  @!P0 LDG.E.EL.128 R4, desc[UR6][R18.64] ;  /* 0x0000000612048981 */ /* 0x0002a2000c2e1d00 */
[----:B------:R-:W-:Y:S01]  /*0140*/  IMAD R35, R17, 0x20, R28 ;  /* 0x0000002011237824 */ /* 0x000fe200078e021c */
[----:B------:R-:W-:Y:S01]  /*0150*/  CS2R R16, SRZ ;  /* 0x0000000000107805 */ /* 0x000fe2000001ff00 */
[----:B-----5:R-:W-:Y:S01]  /*0160*/  IMAD.WIDE R20, R28, 0x4, R20 ;  /* 0x000000041c147825 */ /* 0x020fe200078e0214 */
[----:B------:R-:W-:Y:S02]  /*0170*/  CS2R R8, SRZ ;  /* 0x0000000000087805 */ /* 0x000fe4000001ff00 */
[----:B------:R-:W-:Y:S02]  /*0180*/  CS2R R10, SRZ ;  /* 0x00000000000a7805 */ /* 0x000fe4000001ff00 */
[----:B------:R-:W-:Y:S01]  /*0190*/  IADD3 R37, R35, 0x400, RZ ;  /* 0x0000040023257810 */ /* 0x000fe20007ffe0ff */
[C---:B------:R-:W-:Y:S01]  /*01a0*/  VIADD R31, R35.reuse, 0x800 ;  /* 0x00000800231f7836 */ /* 0x040fe20000000000 */
[----:B------:R-:W-:Y:S01]  /*01b0*/  IADD3 R23, R35, 0xc00, RZ ;  /* 0x00000c0023177810 */ /* 0x000fe20007ffe0ff */
[----:B0-----:R-:W-:Y:S01]  /*01c0*/  IMAD.WIDE R34, R35, 0x4, R32 ;  /* 0x0000000423227825 */ /* 0x001fe200078e0220 */
[----:B-1----:R-:W-:-:S02]  /*01d0*/  CS2R R18, SRZ ;  /* 0x0000000000127805 */ /* 0x002fc4000001ff00 */
[----:B------:R-:W-:Y:S02]  /*01e0*/  CS2R R12, SRZ ;  /* 0x00000000000c7805 */ /* 0x000fe4000001ff00 */
[----:B------:R-:W-:Y:S01]  /*01f0*/  CS2R R14, SRZ ;  /* 0x00000000000e7805 */ /* 0x000fe2000001ff00 */
[--C-:B------:R-:W-:Y:S01]  /*0200*/  IMAD.WIDE R36, R37, 0x4, R32.reuse ;  /* 0x0000000425247825 */ /* 0x100fe200078e0220 */
[----:B------:R-:W-:Y:S02]  /*0210*/  CS2R R24, SRZ ;  /* 0x0000000000187805 */ /* 0x000fe4000001ff00 */
[----:B------:R-:W-:Y:S01]  /*0220*/  CS2R R26, SRZ ;  /* 0x00000000001a7805 */ /* 0x000fe2000001ff00 */
[----:B------:R0:W3:Y:S01]  /*0230*/  @!P0 LDG.E.EL.128 R16, desc[UR6][R20.64] ;  /* 0x0000000614108981 */ /* 0x0000e2000c2e1d00 */
[----:B------:R-:W-:-:S03]  /*0240*/  IMAD.WIDE R30, R31, 0x4, R32 ;  /* 0x000000041f1e7825 */ /* 0x000fc600078e0220 */
[----:B------:R-:W3:Y:S01]  /*0250*/  @!P0 LDG.E.EL.128 R8, desc[UR6][R34.64] ;  /* 0x0000000622088981 */ /* 0x000ee2000c2e1d00 */
[----:B------:R-:W-:Y:S01]  /*0260*/  IMAD.WIDE R32, R23, 0x4, R32 ;  /* 0x0000000417207825 */ /* 0x000fe200078e0220 */
[----:B------:R-:W-:Y:S02]  /*0270*/  CS2R R22, SRZ ;  /* 0x0000000000167805 */ /* 0x000fe4000001ff00 */
[----:B------:R-:W4:Y:S01]  /*0280*/  @!P0 LDG.E.EL.128 R12, desc[UR6][R36.64] ;  /* 0x00000006240c8981 */ /* 0x000f22000c2e1d00 */
[----:B0-----:R-:W-:-:S03]  /*0290*/  CS2R R20, SRZ ;  /* 0x0000000000147805 */ /* 0x001fc6000001ff00 */
[----:B------:R0:W5:Y:S04]  /*02a0*/  @!P0 LDG.E.EL.128 R24, desc[UR6][R32.64] ;  /* 0x0000000620188981 */ /* 0x000168000c2e1d00 */
[----:B------:R5:W5:Y:S01]  /*02b0*/  @!P0 LDG.E.EL.128 R20, desc[UR6][R30.64] ;  /* 0x000000061e148981 */ /* 0x000b62000c2e1d00 */
[----:B0-----:R-:W0:Y:S02]  /*02c0*/  LDC.64 R32, c[0x0][0x228] ;  /* 0x00008a00ff207b82 */ /* 0x001e240000000a00 */
[----:B0-----:R-:W-:-:S04]  /*02d0*/  IMAD.WIDE R32, R28, 0x4, R32 ;  /* 0x000000041c207825 */ /* 0x001fc800078e0220 */
[----:B--2---:R-:W-:-:S06]  /*02e0*/  FADD R4, R4, 0.0010000000474974513054 ;  /* 0x3a83126f04047421 */ /* 0x004fcc0000000000 */
[----:B------:R-:W0:Y:S01]  /*02f0*/  MUFU.SQRT R4, R4 ;  /* 0x0000000400047308 */ /* 0x000e220000002000 */
[----:B------:R-:W-:Y:S01]  /*0300*/  FADD R29, R7, 0.0010000000474974513054 ;  /* 0x3a83126f071d7421 */ /* 0x000fe20000000000 */
[----:B------:R-:W-:Y:S01]  /*0310*/  FADD R6, R6, 0.0010000000474974513054 ;  /* 0x3a83126f06067421 */ /* 0x000fe20000000000 */
[----:B------:R-:W-:-:S05]  /*0320*/  FADD R5, R5, 0.0010000000474974513054 ;  /* 0x3a83126f05057421 */ /* 0x000fca0000000000 */
[----:B------:R-:W1:Y:S01]  /*0330*/  MUFU.SQRT R7, R6 ;  /* 0x0000000600077308 */ /* 0x000e620000002000 */
[----:B0-----:R-:W-:-:S07]  /*0340*/  FSETP.GT.AND P5, PT, R4, 8.50705917302346158658e+37, PT ;  /* 0x7e8000000400780b */ /* 0x001fce0003fa4000 */
[----:B------:R-:W0:Y:S01]  /*0350*/  MUFU.SQRT R29, R29 ;  /* 0x0000001d001d7308 */ /* 0x000e220000002000 */
[----:B------:R-:W-:Y:S01]  /*0360*/  FSETP.GEU.AND P1, PT, R4, 1.175494350822287508e-38, PT ;  /* 0x008000000400780b */ /* 0x000fe20003f2e000 */
[C---:B---3--:R-:W-:Y:S01]  /*0370*/  FADD R8, -R16.reuse, R8 ;  /* 0x0000000810087221 */ /* 0x048fe20000000100 */
[----:B----4-:R-:W-:-:S05]  /*0380*/  FADD R12, -R16, R12 ;  /* 0x0000000c100c7221 */ /* 0x010fca0000000100 */
[----:B------:R-:W2:Y:S01]  /*0390*/  MUFU.SQRT R5, R5 ;  /* 0x0000000500057308 */ /* 0x000ea20000002000 */
[C---:B-----5:R-:W-:Y:S01]  /*03a0*/  FADD R31, -R16.reuse, R24 ;  /* 0x00000018101f7221 */ /* 0x060fe20000000100 */
[----:B------:R-:W-:Y:S01]  /*03b0*/  FADD R30, -R16, R20 ;  /* 0x00000014101e7221 */ /* 0x000fe20000000100 */
[----:B------:R-:W-:Y:S02]  /*03c0*/  IMAD.MOV.U32 R16, RZ, RZ, 0x3e800000 ;  /* 0x3e800000ff107424 */ /* 0x000fe400078e00ff */
[----:B------:R-:W-:Y:S01]  /*03d0*/  FADD R20, -R17, R13 ;  /* 0x0000000d11147221 */ /* 0x000fe20000000100 */
[----:B-1----:R-:W-:Y:S01]  /*03e0*/  FSETP.GT.AND P4, PT, R7, 8.50705917302346158658e+37, PT ;  /* 0x7e8000000700780b */ /* 0x002fe20003f84000 */
[----:B------:R-:W-:Y:S01]  /*03f0*/  @P5 FMUL R4, R4, 0.25 ;  /* 0x3e80000004045820 */ /* 0x000fe20000400000 */
[----:B------:R-:W-:Y:S02]  /*0400*/  FSEL R13, R16, 1, P5 ;  /* 0x3f800000100d7808 */ /* 0x000fe40002800000 */
[----:B0-----:R-:W-:Y:S01]  /*0410*/  FSETP.GT.AND P6, PT, R29, 8.50705917302346158658e+37, PT ;  /* 0x7e8000001d00780b */ /* 0x001fe20003fc4000 */
[----:B------:R-:W-:Y:S01]  /*0420*/  @!P1 FMUL R4, R4, 16777216 ;  /* 0x4b80000004049820 */ /* 0x000fe20000400000 */
[----:B------:R-:W-:Y:S01]  /*0430*/  FSETP.GEU.AND P5, PT, R7, 1.175494350822287508e-38, PT ;  /* 0x008000000700780b */ /* 0x000fe20003fae000 */
[----:B------:R-:W-:Y:S01]  /*0440*/  @!P1 FMUL R13, R13, 16777216 ;  /* 0x4b8000000d0d9820 */ /* 0x000fe20000400000 */
[----:B------:R-:W-:-:S02]  /*0450*/  FSETP.GEU.AND P1, PT, R29, 1.175494350822287508e-38, PT ;  /* 0x008000001d00780b */ /* 0x000fc40003f2e000 */
[----:B--2---:R-:W-:Y:S01]  /*0460*/  FSETP.GT.AND P2, PT, R5, 8.50705917302346158658e+37, PT ;  /* 0x7e8000000500780b */ /* 0x004fe20003f44000 */
[----:B------:R-:W-:Y:S01]  /*0470*/  FADD R9, -R17, R9 ;  /* 0x0000000911097221 */ /* 0x000fe20000000100 */
[----:B------:R-:W-:Y:S01]  /*0480*/  FSETP.GEU.AND P3, PT, R5, 1.175494350822287508e-38, PT ;  /* 0x008000000500780b */ /* 0x000fe20003f6e000 */
[C---:B------:R-:W-:Y:S01]  /*0490*/  FADD R21, -R17.reuse, R21 ;  /* 0x0000001511157221 */ /* 0x040fe20000000100 */
[----:B------:R-:W-:Y:S02]  /*04a0*/  FADD R25, -R17, R25 ;  /* 0x0000001911197221 */ /* 0x000fe40000000100 */
[----:B------:R-:W0:Y:S01]  /*04b0*/  MUFU.RCP R17, R4 ;  /* 0x0000000400117308 */ /* 0x000e220000001000 */
[----:B------:R-:W-:Y:S01]  /*04c0*/  @P4 FMUL R7, R7, 0.25 ;  /* 0x3e80000007074820 */ /* 0x000fe20000400000 */
[----:B------:R-:W-:Y:S01]  /*04d0*/  @P6 FMUL R29, R29, 0.25 ;  /* 0x3e8000001d1d6820 */ /* 0x000fe20000400000 */
[C---:B------:R-:W-:Y:S01]  /*04e0*/  FADD R10, -R18.reuse, R10 ;  /* 0x0000000a120a7221 */ /* 0x040fe20000000100 */
[----:B------:R-:W-:Y:S01]  /*04f0*/  FADD R11, -R19, R11 ;  /* 0x0000000b130b7221 */ /* 0x000fe20000000100 */
[----:B------:R-:W-:Y:S01]  /*0500*/  @!P5 FMUL R7, R7, 16777216 ;  /* 0x4b8000000707d820 */ /* 0x000fe20000400000 */
[C---:B------:R-:W-:Y:S01]  /*0510*/  FADD R24, -R18.reuse, R14 ;  /* 0x0000000e12187221 */ /* 0x040fe20000000100 */
[----:B------:R-:W-:Y:S01]  /*0520*/  @P2 FMUL R5, R5, 0.25 ;  /* 0x3e80000005052820 */ /* 0x000fe20000400000 */
[C---:B------:R-:W-:Y:S01]  /*0530*/  FADD R22, -R18.reuse, R22 ;  /* 0x0000001612167221 */ /* 0x040fe20000000100 */
[----:B------:R-:W-:Y:S01]  /*0540*/  FADD R26, -R18, R26 ;  /* 0x0000001a121a7221 */ /* 0x000fe20000000100 */
[C---:B------:R-:W-:Y:S01]  /*0550*/  FADD R28, -R19.reuse, R15 ;  /* 0x0000000f131c7221 */ /* 0x040fe20000000100 */
[C---:B------:R-:W-:Y:S01]  /*0560*/  FADD R23, -R19.reuse, R23 ;  /* 0x0000001713177221 */ /* 0x040fe20000000100 */
[----:B------:R-:W-:Y:S01]  /*0570*/  FADD R27, -R19, R27 ;  /* 0x0000001b131b7221 */ /* 0x000fe20000000100 */
[----:B------:R-:W-:Y:S01]  /*0580*/  @!P1 FMUL R29, R29, 16777216 ;  /* 0x4b8000001d1d9820 */ /* 0x000fe20000400000 */
[----:B------:R-:W1:Y:S01]  /*0590*/  LDC.64 R18, c[0x0][0x230] ;  /* 0x00008c00ff127b82 */ /* 0x000e620000000a00 */
[----:B------:R2:W3:Y:S01]  /*05a0*/  MUFU.RCP R34, R7 ;  /* 0x0000000700227308 */ /* 0x0004e20000001000 */
[----:B------:R-:W-:Y:S01]  /*05b0*/  @!P3 FMUL R5, R5, 16777216 ;  /* 0x4b8000000505b820 */ /* 0x000fe20000400000 */
[----:B0-----:R-:W-:Y:S01]  /*05c0*/  FMUL R13, R17, R13 ;  /* 0x0000000d110d7220 */ /* 0x001fe20000400000 */
[----:B------:R-:W-:-:S05]  /*05d0*/  FSEL R35, R16, 1, P2 ;  /* 0x3f80000010237808 */ /* 0x000fca0001000000 */
[----:B------:R0:W4:Y:S01]  /*05e0*/  MUFU.RCP R15, R29 ;  /* 0x0000001d000f7308 */ /* 0x0001220000001000 */
[C---:B------:R-:W-:Y:S02]  /*05f0*/  FSEL R17, R16.reuse, 1, P4 ;  /* 0x3f80000010117808 */ /* 0x040fe40002000000 */
[----:B------:R-:W-:-:S05]  /*0600*/  FSEL R16, R16, 1, P6 ;  /* 0x3f80000010107808 */ /* 0x000fca0003000000 */
[----:B------:R5:W1:Y:S01]  /*0610*/  MUFU.RCP R14, R5 ;  /* 0x00000005000e7308 */ /* 0x000a620000001000 */
[----:B------:R-:W-:Y:S01]  /*0620*/  @!P5 FMUL R17, R17, 16777216 ;  /* 0x4b8000001111d820 */ /* 0x000fe20000400000 */
[----:B------:R-:W-:Y:S01]  /*0630*/  @!P1 FMUL R16, R16, 16777216 ;  /* 0x4b80000010109820 */ /* 0x000fe20000400000 */
[----:B--2---:R-:W-:Y:S02]  /*0640*/  CS2R R6, SRZ ;  /* 0x0000000000067805 */ /* 0x004fe4000001ff00 */
[----:B0-----:R-:W-:Y:S01]  /*0650*/  SHF.L.U32 R29, R0, 0x2, RZ ;  /* 0x00000002001d7819 */ /* 0x001fe200000006ff */
[----:B---3--:R-:W-:Y:S01]  /*0660*/  FMUL R34, R34, R17 ;  /* 0x0000001122227220 */ /* 0x008fe20000400000 */
[----:B------:R-:W-:Y:S01]  /*0670*/  @!P3 FMUL R35, R35, 16777216 ;  /* 0x4b8000002323b820 */ /* 0x000fe20000400000 */
[----:B-----5:R-:W-:Y:S01]  /*0680*/  CS2R R4, SRZ ;  /* 0x0000000000047805 */ /* 0x020fe2000001ff00 */
[----:B----4-:R-:W-:Y:S01]  /*0690*/  FMUL R17, R15, R16 ;  /* 0x000000100f117220 */ /* 0x010fe20000400000 */
[----:B------:R-:W-:Y:S01]  /*06a0*/  LOP3.LUT R16, R2, 0x1c, R29, 0xf8, !PT ;  /* 0x0000001c02107812 */ /* 0x000fe200078ef81d */
[C---:B------:R-:W-:Y:S01]  /*06b0*/  FMUL R31, R13.reuse, R31 ;  /* 0x0000001f0d1f7220 */ /* 0x040fe20000400000 */
[C---:B------:R-:W-:Y:S01]  /*06c0*/  FMUL R30, R13.reuse, R30 ;  /* 0x0000001e0d1e7220 */ /* 0x040fe20000400000 */
[----:B------:R-:W-:Y:S01]  /*06d0*/  FMUL R8, R13, R8 ;  /* 0x000000080d087220 */ /* 0x000fe20000400000 */
[----:B------:R0:W2:Y:S01]  /*06e0*/  @!P0 LDG.E.EL.128 R4, desc[UR6][R32.64] ;  /* 0x0000000620048981 */ /* 0x0000a2000c2e1d00 */
[----:B-1----:R-:W-:-:S04]  /*06f0*/  IMAD.WIDE R18, R16, 0x4, R18 ;  /* 0x0000000410127825 */ /* 0x002fc800078e0212 */
[----:B0-----:R-:W-:Y:S01]  /*0700*/  FMUL R32, R14, R35 ;  /* 0x000000230e207220 */ /* 0x001fe20000400000 */
[----:B------:R-:W-:Y:S01]  /*0710*/  FMUL R33, R13, R12 ;  /* 0x0000000c0d217220 */ /* 0x000fe20000400000 */
[----:B------:R-:W-:Y:S02]  /*0720*/  CS2R R12, SRZ ;  /* 0x00000000000c7805 */ /* 0x000fe4000001ff00 */
[----:B------:R-:W-:-:S06]  /*0730*/  CS2R R14, SRZ ;  /* 0x00000000000e7805 */ /* 0x000fcc000001ff00 */
[----:B------:R0:W2:Y:S02]  /*0740*/  @!P0 LDG.E.EL.128 R12, desc[UR6][R18.64] ;  /* 0x00000006120c8981 */ /* 0x0000a4000c2e1d00 */
[----:B0-----:R-:W0:Y:S01]  /*0750*/  LDC.64 R18, c[0x0][0x238] ;  /* 0x00008e00ff127b82 */ /* 0x001e220000000a00 */
[C---:B------:R-:W-:Y:S01]  /*0760*/  FMUL R27, R17.reuse, R27 ;  /* 0x0000001b111b7220 */ /* 0x040fe20000400000 */
[C---:B------:R-:W-:Y:S01]  /*0770*/  FMUL R23, R17.reuse, R23 ;  /* 0x0000001711177220 */ /* 0x040fe20000400000 */
[----:B------:R-:W-:Y:S01]  /*0780*/  FMUL R28, R17, R28 ;  /* 0x0000001c111c7220 */ /* 0x000fe20000400000 */
[----:B0-----:R-:W-:Y:S01]  /*0790*/  IMAD.WIDE R36, R16, 0x4, R18 ;  /* 0x0000000410247825 */ /* 0x001fe200078e0212 */
[----:B------:R-:W-:-:S03]  /*07a0*/  CS2R R18, SRZ ;  /* 0x0000000000127805 */ /* 0x000fc6000001ff00 */
[-CC-:B--2---:R-:W-:Y:S01]  /*07b0*/  FFMA R8, R8, R4.reuse, R12.reuse ;  /* 0x0000000408087223 */ /* 0x184fe2000000000c */
[-CC-:B------:R-:W-:Y:S01]  /*07c0*/  FFMA R33, R33, R4.reuse, R12.reuse ;  /* 0x0000000421217223 */ /* 0x180fe2000000000c */
[-CC-:B------:R-:W-:Y:S01]  /*07d0*/  FFMA R30, R30, R4.reuse, R12.reuse ;  /* 0x000000041e1e7223 */ /* 0x180fe2000000000c */
[----:B------:R-:W-:Y:S01]  /*07e0*/  FFMA R4, R31, R4, R12 ;  /* 0x000000041f047223 */ /* 0x000fe2000000000c */
[----:B------:R-:W-:Y:S01]  /*07f0*/  FMUL R12, R17, R11 ;  /* 0x0000000b110c7220 */ /* 0x000fe20000400000 */
[----:B------:R-:W-:-:S06]  /*0800*/  CS2R R16, SRZ ;  /* 0x0000000000107805 */ /* 0x000fcc000001ff00 */
[----:B------:R-:W2:Y:S01]  /*0810*/  @!P0 LDG.E.EL.128 R16, desc[UR6][R36.64] ;  /* 0x0000000624108981 */ /* 0x000ea2000c2e1d00 */
[----:B------:R-:W-:Y:S01]  /*0820*/  FSETP.GT.AND P6, PT, R30, RZ, PT ;  /* 0x000000ff1e00720b */ /* 0x000fe20003fc4000 */
[----:B------:R-:W0:Y:S01]  /*0830*/  S2UR UR5, SR_CgaCtaId ;  /* 0x00000000000579c3 */ /* 0x000e220000008800 */
[C---:B------:R-:W-:Y:S01]  /*0840*/  FMUL R25, R32.reuse, R25 ;  /* 0x0000001920197220 */ /* 0x040fe20000400000 */
[C---:B------:R-:W-:Y:S01]  /*0850*/  FMUL R21, R32.reuse, R21 ;  /* 0x0000001520157220 */ /* 0x040fe20000400000 */
[C---:B------:R-:W-:Y:S01]  /*0860*/  FMUL R20, R32.reuse, R20 ;  /* 0x0000001420147220 */ /* 0x040fe20000400000 */
[----:B------:R-:W-:Y:S01]  /*0870*/  FMUL R32, R32, R9 ;  /* 0x0000000920207220 */ /* 0x000fe20000400000 */
[C---:B------:R-:W-:Y:S01]  /*0880*/  FMUL R31, R34.reuse, R24 ;  /* 0x00000018221f7220 */ /* 0x040fe20000400000 */
[-CC-:B------:R-:W-:Y:S01]  /*0890*/  FFMA R24, R25, R5.reuse, R13.reuse ;  /* 0x0000000519187223 */ /* 0x180fe2000000000d */
[----:B------:R-:W-:Y:S01]  /*08a0*/  FMUL R35, R34, R10 ;  /* 0x0000000a22237220 */ /* 0x000fe20000400000 */
[----:B------:R-:W-:Y:S01]  /*08b0*/  FFMA R10, R32, R5, R13 ;  /* 0x00000005200a7223 */ /* 0x000fe2000000000d */
[----:B------:R-:W-:-:S02]  /*08c0*/  IMAD.SHL.U32 R9, R3, 0x80, RZ ;  /* 0x0000008003097824 */ /* 0x000fc400078e00ff */
[----:B------:R-:W-:Y:S01]  /*08d0*/  FMUL R11, R34, R22 ;  /* 0x00000016220b7220 */ /* 0x000fe20000400000 */
[-CC-:B------:R-:W-:Y:S01]  /*08e0*/  FFMA R20, R20, R5.reuse, R13.reuse ;  /* 0x0000000514147223 */ /* 0x180fe2000000000d */
[----:B------:R-:W-:Y:S01]  /*08f0*/  FFMA R22, R21, R5, R13 ;  /* 0x0000000515167223 */ /* 0x000fe2000000000d */
[----:B------:R-:W-:Y:S02]  /*0900*/  FSETP.GT.AND P0, PT, R33, RZ, PT ;  /* 0x000000ff2100720b */ /* 0x000fe40003f04000 */
[----:B------:R-:W-:Y:S02]  /*0910*/  FSETP.GT.AND P1, PT, R8, RZ, PT ;  /* 0x000000ff0800720b */ /* 0x000fe40003f24000 */
[----:B------:R-:W-:Y:S02]  /*0920*/  FSETP.GT.AND P2, PT, R4, RZ, PT ;  /* 0x000000ff0400720b */ /* 0x000fe40003f44000 */
[----:B------:R-:W-:Y:S02]  /*0930*/  FSETP.GT.AND P5, PT, R10, RZ, PT ;  /* 0x000000ff0a00720b */ /* 0x000fe40003fa4000 */
[----:B------:R-:W-:Y:S01]  /*0940*/  LOP3.LUT R29, R9, 0x7c, R29, 0xf8, !PT ;  /* 0x0000007c091d7812 */ /* 0x000fe200078ef81d */
[----:B------:R-:W-:Y:S01]  /*0950*/  FMUL R9, R34, R26 ;  /* 0x0000001a22097220 */ /* 0x000fe20000400000 */
[----:B------:R-:W-:-:S02]  /*0960*/  FSETP.GT.AND P3, PT, R22, RZ, PT ;  /* 0x000000ff1600720b */ /* 0x000fc40003f64000 */
[----:B------:R-:W-:Y:S01]  /*0970*/  FSETP.GT.AND P4, PT, R20, RZ, PT ;  /* 0x000000ff1400720b */ /* 0x000fe20003f84000 */
[-CC-:B------:R-:W-:Y:S01]  /*0980*/  FFMA R5, R35, R6.reuse, R14.reuse ;  /* 0x0000000623057223 */ /* 0x180fe2000000000e */
[-CC-:B------:R-:W-:Y:S01]  /*0990*/  FFMA R13, R31, R6.reuse, R14.reuse ;  /* 0x000000061f0d7223 */ /* 0x180fe2000000000e */
[-CC-:B------:R-:W-:Y:S01]  /*09a0*/  FFMA R11, R11, R6.reuse, R14.reuse ;  /* 0x000000060b0b7223 */ /* 0x180fe2000000000e */
[----:B------:R-:W-:Y:S01]  /*09b0*/  FFMA R9, R9, R6, R14 ;  /* 0x0000000609097223 */ /* 0x000fe2000000000e */
[-CC-:B------:R-:W-:Y:S01]  /*09c0*/  FFMA R12, R12, R7.reuse, R15.reuse ;  /* 0x000000070c0c7223 */ /* 0x180fe2000000000f */
[-CC-:B------:R-:W-:Y:S01]  /*09d0*/  FFMA R28, R28, R7.reuse, R15.reuse ;  /* 0x000000071c1c7223 */ /* 0x180fe2000000000f */
[-CC-:B------:R-:W-:Y:S01]  /*09e0*/  FFMA R6, R23, R7.reuse, R15.reuse ;  /* 0x0000000717067223 */ /* 0x180fe2000000000f */
[----:B------:R-:W-:Y:S01]  /*09f0*/  FFMA R14, R27, R7, R15 ;  /* 0x000000071b0e7223 */ /* 0x000fe2000000000f */
[----:B------:R-:W-:Y:S01]  /*0a00*/  SHF.R.U32.HI R15, RZ, 0x3, R0 ;  /* 0x00000003ff0f7819 */ /* 0x000fe20000011600 */
[----:B------:R-:W-:Y:S01]  /*0a10*/  UMOV UR4, 0x400 ;  /* 0x0000040000047882 */ /* 0x000fe20000000000 */
[----:B------:R-:W-:Y:S01]  /*0a20*/  SHF.L.U32 R7, R0, 0x9, RZ ;  /* 0x0000000900077819 */ /* 0x000fe200000006ff */
[----:B0-----:R-:W-:-:S03]  /*0a30*/  UPRMT UR4, UR5, 0x654, UR4 ;  /* 0x0000065405047896 */ /* 0x001fc60008000004 */
[----:B------:R-:W-:-:S04]  /*0a40*/  LOP3.LUT R7, R7, 0xe00, RZ, 0xc0, !PT ;  /* 0x00000e0007077812 */ /* 0x000fc800078ec0ff */
[----:B------:R-:W-:-:S04]  /*0a50*/  LOP3.LUT R21, R7, 0x100, RZ, 0xfc, !PT ;  /* 0x0000010007157812 */ /* 0x000fc800078efcff */
[----:B------:R-:W-:Y:S01]  /*0a60*/  LEA.HI R32, R21, UR4, RZ, 0x1d ;  /* 0x0000000415207c11 */ /* 0x000fe2000f8fe8ff */
[-C--:B--2---:R-:W-:Y:S01]  /*0a70*/  @!P6 FMUL R30, R30, R16.reuse ;  /* 0x000000101e1ee220 */ /* 0x084fe20000400000 */
[----:B------:R-:W-:Y:S01]  /*0a80*/  FSETP.GT.AND P6, PT, R24, RZ, PT ;  /* 0x000000ff1800720b */ /* 0x000fe20003fc4000 */
[-C--:B------:R-:W-:Y:S01]  /*0a90*/  @!P0 FMUL R33, R33, R16.reuse ;  /* 0x0000001021218220 */ /* 0x080fe20000400000 */
[-C--:B------:R-:W-:Y:S01]  /*0aa0*/  @!P1 FMUL R8, R8, R16.reuse ;  /* 0x0000001008089220 */ /* 0x080fe20000400000 */
[----:B------:R-:W-:Y:S01]  /*0ab0*/  @!P2 FMUL R4, R4, R16 ;  /* 0x000000100404a220 */ /* 0x000fe20000400000 */
[----:B------:R-:W-:Y:S01]  /*0ac0*/  SGXT.U32 R16, R15, 0x5 ;  /* 0x000000050f10781a */ /* 0x000fe20000000000 */
[----:B------:R-:W-:Y:S01]  /*0ad0*/  @!P5 FMUL R10, R10, R17 ;  /* 0x000000110a0ad220 */ /* 0x000fe20000400000 */
[----:B------:R-:W-:Y:S02]  /*0ae0*/  FSETP.GT.AND P1, PT, R5, RZ, PT ;  /* 0x000000ff0500720b */ /* 0x000fe40003f24000 */
[----:B------:R-:W-:-:S05]  /*0af0*/  FSETP.GT.AND P5, PT, R12, RZ, PT ;  /* 0x000000ff0c00720b */ /* 0x000fca0003fa4000 */
[-C--:B------:R-:W-:Y:S01]  /*0b00*/  @!P6 FMUL R24, R24, R17.reuse ;  /* 0x000000111818e220 */ /* 0x080fe20000400000 */
[----:B------:R-:W-:Y:S01]  /*0b10*/  FSETP.GT.AND P6, PT, R11, RZ, PT ;  /* 0x000000ff0b00720b */ /* 0x000fe20003fc4000 */
[-C--:B------:R-:W-:Y:S01]  /*0b20*/  @!P3 FMUL R22, R22, R17.reuse ;  /* 0x000000111616b220 */ /* 0x080fe20000400000 */
[----:B------:R-:W-:Y:S01]  /*0b30*/  @!P4 FMUL R20, R20, R17 ;  /* 0x000000111414c220 */ /* 0x000fe20000400000 */
[C---:B------:R-:W-:Y:S02]  /*0b40*/  LOP3.LUT R15, R7.reuse, R16, RZ, 0xfc, !PT ;  /* 0x00000010070f7212 */ /* 0x040fe400078efcff */
[C---:B------:R-:W-:Y:S02]  /*0b50*/  LOP3.LUT R17, R7.reuse, 0x80, RZ, 0xfc, !PT ;  /* 0x0000008007117812 */ /* 0x040fe400078efcff */
[----:B------:R-:W-:Y:S02]  /*0b60*/  LEA.HI R16, R7, UR4, RZ, 0x1d ;  /* 0x0000000407107c11 */ /* 0x000fe4000f8fe8ff */
[----:B------:R-:W-:-:S02]  /*0b70*/  FSETP.GT.AND P0, PT, R13, RZ, PT ;  /* 0x000000ff0d00720b */ /* 0x000fc40003f04000 */
[----:B------:R-:W-:Y:S02]  /*0b80*/  LOP3.LUT R7, R7, 0x180, RZ, 0xfc, !PT ;  /* 0x0000018007077812 */ /* 0x000fe400078efcff */
[----:B------:R-:W-:Y:S02]  /*0b90*/  FSETP.GT.AND P4, PT, R28, RZ, PT ;  /* 0x000000ff1c00720b */ /* 0x000fe40003f84000 */
[----:B------:R-:W-:Y:S02]  /*0ba0*/  LEA.HI R26, R17, UR4, RZ, 0x1d ;  /* 0x00000004111a7c11 */ /* 0x000fe4000f8fe8ff */
[----:B------:R-:W-:Y:S02]  /*0bb0*/  FSETP.GT.AND P3, PT, R6, RZ, PT ;  /* 0x000000ff0600720b */ /* 0x000fe40003f64000 */
[----:B------:R-:W-:Y:S01]  /*0bc0*/  LEA.HI R34, R7, UR4, RZ, 0x1d ;  /* 0x0000000407227c11 */ /* 0x000fe2000f8fe8ff */
[----:B------:R-:W-:Y:S01]  /*0bd0*/  IMAD R7, R15, 0x4, R16 ;  /* 0x000000040f077824 */ /* 0x000fe200078e0210 */
[----:B------:R-:W-:Y:S01]  /*0be0*/  FSETP.GT.AND P2, PT, R9, RZ, PT ;  /* 0x000000ff0900720b */ /* 0x000fe20003f44000 */
[----:B------:R-:W-:Y:S01]  /*0bf0*/  @!P6 FMUL R11, R11, R18 ;  /* 0x000000120b0be220 */ /* 0x000fe20000400000 */
[----:B------:R-:W-:Y:S01]  /*0c00*/  LEA R17, R15, R26, 0x2 ;  /* 0x0000001a0f117211 */ /* 0x000fe200078e10ff */
[----:B------:R-:W-:Y:S01]  /*0c10*/  @!P1 FMUL R5, R5, R18 ;  /* 0x0000001205059220 */ /* 0x000fe20000400000 */
[----:B------:R-:W-:Y:S01]  /*0c20*/  FSETP.GT.AND P6, PT, R14, RZ, PT ;  /* 0x000000ff0e00720b */ /* 0x000fe20003fc4000 */
[-C--:B------:R-:W-:Y:S01]  /*0c30*/  @!P5 FMUL R12, R12, R19.reuse ;  /* 0x000000130c0cd220 */ /* 0x080fe20000400000 */
[C---:B------:R-:W-:Y:S01]  /*0c40*/  LEA R32, R15.reuse, R32, 0x2 ;  /* 0x000000200f207211 */ /* 0x040fe200078e10ff */
[----:B------:R-:W-:Y:S01]  /*0c50*/  IMAD R15, R15, 0x4, R34 ;  /* 0x000000040f0f7824 */ /* 0x000fe200078e0222 */
[----:B------:R0:W-:Y:S01]  /*0c60*/  STS [R7], R8 ;  /* 0x0000000807007388 */ /* 0x0001e20000000800 */
[----:B------:R-:W-:Y:S01]  /*0c70*/  @!P0 FMUL R13, R13, R18 ;  /* 0x000000120d0d8220 */ /* 0x000fe20000400000 */
[----:B------:R-:W-:-:S02]  /*0c80*/  @!P4 FMUL R28, R28, R19 ;  /* 0x000000131c1cc220 */ /* 0x000fc40000400000 */
[----:B------:R1:W-:Y:S04]  /*0c90*/  STS [R17+0x200], R10 ;  /* 0x0002000a11007388 */ /* 0x0003e80000000800 */
[----:B------:R2:W-:Y:S01]  /*0ca0*/  STS [R32+0x400], R5 ;  /* 0x0004000520007388 */ /* 0x0005e20000000800 */
[----:B------:R-:W-:-:S03]  /*0cb0*/  @!P3 FMUL R6, R6, R19 ;  /* 0x000000130606b220 */ /* 0x000fc60000400000 */
[----:B------:R-:W-:Y:S04]  /*0cc0*/  STS [R15+0x600], R12 ;  /* 0x0006000c0f007388 */ /* 0x000fe80000000800 */
[----:B------:R-:W-:Y:S04]  /*0cd0*/  STS [R7+0x80], R33 ;  /* 0x0000802107007388 */ /* 0x000fe80000000800 */
[----:B------:R-:W-:Y:S01]  /*0ce0*/  STS [R17+0x280], R20 ;  /* 0x0002801411007388 */ /* 0x000fe20000000800 */
[----:B------:R-:W-:-:S03]  /*0cf0*/  @!P2 FMUL R9, R9, R18 ;  /* 0x000000120909a220 */ /* 0x000fc60000400000 */
[----:B------:R-:W-:Y:S01]  /*0d00*/  STS [R32+0x480], R13 ;  /* 0x0004800d20007388 */ /* 0x000fe20000000800 */
[----:B------:R-:W-:-:S03]  /*0d10*/  @!P6 FMUL R14, R14, R19 ;  /* 0x000000130e0ee220 */ /* 0x000fc60000400000 */
[----:B------:R-:W-:Y:S01]  /*0d20*/  STS [R15+0x680], R28 ;  /* 0x0006801c0f007388 */ /* 0x000fe20000000800 */
[----:B------:R-:W-:-:S03]  /*0d30*/  SHF.L.U32 R18, R0, 0x2, RZ ;  /* 0x0000000200127819 */ /* 0x000fc600000006ff */
[----:B------:R-:W-:Y:S04]  /*0d40*/  STS [R7+0x100], R30 ;  /* 0x0001001e07007388 */ /* 0x000fe80000000800 */
[----:B------:R-:W-:Y:S04]  /*0d50*/  STS [R17+0x300], R22 ;  /* 0x0003001611007388 */ /* 0x000fe80000000800 */
[----:B------:R-:W-:Y:S01]  /*0d60*/  STS [R32+0x500], R11 ;  /* 0x0005000b20007388 */ /* 0x000fe20000000800 */
[----:B------:R-:W-:-:S03]  /*0d70*/  LOP3.LUT R18, R18, 0x3fc, RZ, 0xc0, !PT ;  /* 0x000003fc12127812 */ /* 0x000fc600078ec0ff */
[----:B------:R-:W-:Y:S04]  /*0d80*/  STS [R15+0x700], R6 ;  /* 0x000700060f007388 */ /* 0x000fe80000000800 */
[----:B------:R3:W-:Y:S04]  /*0d90*/  STS [R7+0x180], R4 ;  /* 0x0001800407007388 */ /* 0x0007e80000000800 */
[----:B------:R4:W-:Y:S04]  /*0da0*/  STS [R17+0x380], R24 ;  /* 0x0003801811007388 */ /* 0x0009e80000000800 */
[----:B------:R-:W-:Y:S01]  /*0db0*/  STS [R32+0x580], R9 ;  /* 0x0005800920007388 */ /* 0x000fe20000000800 */
[----:B0-----:R-:W-:-:S03]  /*0dc0*/  LOP3.LUT R8, R18, 0x400, RZ, 0xfc, !PT ;  /* 0x0000040012087812 */ /* 0x001fc600078efcff */
[----:B------:R-:W-:Y:S01]  /*0dd0*/  STS [R15+0x780], R14 ;  /* 0x0007800e0f007388 */ /* 0x000fe20000000800 */
[----:B-1----:R-:W-:Y:S02]  /*0de0*/  LOP3.LUT R10, R18, 0x800, RZ, 0xfc, !PT ;  /* 0x00000800120a7812 */ /* 0x002fe400078efcff */
[----:B--2---:R-:W-:Y:S02]  /*0df0*/  SHF.R.U32.HI R5, RZ, 0x1, R0 ;  /* 0x00000001ff057819 */ /* 0x004fe40000011600 */
[----:B------:R-:W-:Y:S02]  /*0e00*/  SHF.R.U32.HI R8, RZ, 0x3, R8 ;  /* 0x00000003ff087819 */ /* 0x000fe40000011608 */
[----:B------:R-:W-:Y:S02]  /*0e10*/  SHF.R.U32.HI R10, RZ, 0x3, R10 ;  /* 0x00000003ff0a7819 */ /* 0x000fe4000001160a */
[----:B------:R-:W-:Y:S02]  /*0e20*/  LOP3.LUT R5, R5, 0x70, RZ, 0xc0, !PT ;  /* 0x0000007005057812 */ /* 0x000fe400078ec0ff */
[----:B------:R-:W-:-:S02]  /*0e30*/  LOP3.LUT R8, R8, 0xf0, RZ, 0xc0, !PT ;  /* 0x000000f008087812 */ /* 0x000fc400078ec0ff */
[----:B------:R-:W-:Y:S02]  /*0e40*/  LOP3.LUT R10, R10, 0x170, RZ, 0xc0, !PT ;  /* 0x000001700a0a7812 */ /* 0x000fe400078ec0ff */
[----:B------:R-:W-:Y:S01]  /*0e50*/  IADD3 R5, R5, UR4, RZ ;  /* 0x0000000405057c10 */ /* 0x000fe2000fffe0ff */
[----:B---3--:R-:W-:Y:S01]  /*0e60*/  VIADD R7, R8, UR4 ;  /* 0x0000000408077c36 */ /* 0x008fe20008000000 */
[----:B------:R-:W-:Y:S02]  /*0e70*/  IADD3 R11, R10, UR4, RZ ;  /* 0x000000040a0b7c10 */ /* 0x000fe4000fffe0ff */
[C---:B------:R-:W-:Y:S01]  /*0e80*/  LEA R5, R18.reuse, R5, 0x2 ;  /* 0x0000000512057211 */ /* 0x040fe200078e10ff */
[C---:B------:R-:W-:Y:S01]  /*0e90*/  IMAD R8, R18.reuse, 0x4, R7 ;  /* 0x0000000412087824 */ /* 0x040fe200078e0207 */
[----:B------:R-:W-:Y:S01]  /*0ea0*/  BAR.SYNC.DEFER_BLOCKING 0x0 ;  /* 0x0000000000007b1d */ /* 0x000fe20000010000 */
[----:B------:R-:W-:Y:S02]  /*0eb0*/  LEA R12, R18, R11, 0x2 ;  /* 0x0000000b120c7211 */ /* 0x000fe400078e10ff */
[----:B------:R-:W-:-:S04]  /*0ec0*/  SHF.R.S32.HI R16, RZ, 0x18, R3 ;  /* 0x00000018ff107819 */ /* 0x000fc80000011403 */
[----:B------:R-:W-:Y:S02]  /*0ed0*/  SGXT R16, R16, 0x1 ;  /* 0x000000011010781a */ /* 0x000fe40000000200 */
[----:B------:R-:W-:Y:S02]  /*0ee0*/  SHF.R.U32.HI R19, RZ, 0x5, R0 ;  /* 0x00000005ff137819 */ /* 0x000fe40000011600 */
[----:B------:R-:W-:Y:S02]  /*0ef0*/  LEA.HI R3, R16, R29, RZ, 0xa ;  /* 0x0000001d10037211 */ /* 0x000fe400078f50ff */
[----:B----4-:R-:W0:Y:S01]  /*0f00*/  LDC.64 R16, c[0x0][0x240] ;  /* 0x00009000ff107b82 */ /* 0x010e220000000a00 */
[----:B------:R-:W1:Y:S04]  /*0f10*/  LDS.128 R4, [R5] ;  /* 0x0000000005047984 */ /* 0x000e680000000c00 */
[----:B------:R-:W2:Y:S04]  /*0f20*/  LDS.128 R8, [R8+0x1000] ;  /* 0x0010000008087984 */ /* 0x000ea80000000c00 */
[----:B------:R-:W3:Y:S01]  /*0f30*/  LDS.128 R12, [R12+0x2000] ;  /* 0x002000000c0c7984 */ /* 0x000ee20000000c00 */
[----:B------:R-:W-:-:S02]  /*0f40*/  SGXT.U32 R19, R19, 0x3 ;  /* 0x000000031313781a */ /* 0x000fc40000000000 */
[----:B------:R-:W-:Y:S02]  /*0f50*/  LOP3.LUT R20, R3, 0xfffffc00, RZ, 0xc0, !PT ;  /* 0xfffffc0003147812 */ /* 0x000fe400078ec0ff */
[----:B------:R-:W-:Y:S02]  /*0f60*/  LOP3.LUT R19, R19, R2, RZ, 0xfc, !PT ;  /* 0x0000000213137212 */ /* 0x000fe400078efcff */
[----:B------:R-:W-:Y:S02]  /*0f70*/  IADD3 R29, R29, -R20, RZ ;  /* 0x800000141d1d7210 */ /* 0x000fe40007ffe0ff */
[----:B------:R-:W-:Y:S02]  /*0f80*/  SHF.R.S32.HI R0, RZ, 0xa, R3 ;  /* 0x0000000aff007819 */ /* 0x000fe40000011403 */
[----:B------:R-:W-:Y:S02]  /*0f90*/  LOP3.LUT R2, R18, 0xc00, RZ, 0xfc, !PT ;  /* 0x00000c0012027812 */ /* 0x000fe400078efcff */
[C---:B------:R-:W-:Y:S01]  /*0fa0*/  LOP3.LUT R21, R19.reuse, 0x8, RZ, 0xfc, !PT ;  /* 0x0000000813157812 */ /* 0x040fe200078efcff */
[----:B------:R-:W-:Y:S01]  /*0fb0*/  IMAD R0, R0, 0x8400, R29 ;  /* 0x0000840000007824 */ /* 0x000fe200078e021d */
[----:B------:R-:W-:-:S02]  /*0fc0*/  LOP3.LUT R3, R19, 0x10, RZ, 0xfc, !PT ;  /* 0x0000001013037812 */ /* 0x000fc400078efcff */
[----:B------:R-:W-:Y:S02]  /*0fd0*/  SHF.R.U32.HI R2, RZ, 0x3, R2 ;  /* 0x00000003ff027819 */ /* 0x000fe40000011602 */
[C---:B------:R-:W-:Y:S02]  /*0fe0*/  LOP3.LUT R25, R19.reuse, 0x18, RZ, 0xfc, !PT ;  /* 0x0000001813197812 */ /* 0x040fe400078efcff */
[----:B------:R-:W-:Y:S02]  /*0ff0*/  ISETP.GE.AND P0, PT, R19, 0x20, PT ;  /* 0x000000201300780c */ /* 0x000fe40003f06270 */
[----:B------:R-:W-:Y:S02]  /*1000*/  ISETP.GE.AND P1, PT, R21, 0x20, PT ;  /* 0x000000201500780c */ /* 0x000fe40003f26270 */
[----:B------:R-:W-:Y:S02]  /*1010*/  ISETP.GE.AND P2, PT, R3, 0x20, PT ;  /* 0x000000200300780c */ /* 0x000fe40003f46270 */
[----:B------:R-:W-:Y:S01]  /*1020*/  LOP3.LUT R2, R2, 0x1f0, RZ, 0xc0, !PT ;  /* 0x000001f002027812 */ /* 0x000fe200078ec0ff */
[----:B------:R-:W-:Y:S01]  /*1030*/  IMAD R19, R19, 0x400, R0 ;  /* 0x0000040013137824 */ /* 0x000fe200078e0200 */
[----:B------:R-:W-:-:S02]  /*1040*/  ISETP.GE.AND P3, PT, R25, 0x20, PT ;  /* 0x000000201900780c */ /* 0x000fc40003f66270 */
[-C--:B------:R-:W-:Y:S02]  /*1050*/  LEA R21, R21, R0.reuse, 0xa ;  /* 0x0000000015157211 */ /* 0x080fe400078e50ff */
[----:B------:R-:W-:Y:S01]  /*1060*/  LEA R23, R3, R0, 0xa ;  /* 0x0000000003177211 */ /* 0x000fe200078e50ff */
[----:B------:R-:W-:Y:S02]  /*1070*/  VIADD R27, R2, UR4 ;  /* 0x00000004021b7c36 */ /* 0x000fe40008000000 */
[----:B0-----:R-:W-:-:S04]  /*1080*/  IMAD.WIDE R2, R19, 0x4, R16 ;  /* 0x0000000413027825 */ /* 0x001fc800078e0210 */
[--C-:B------:R-:W-:Y:S01]  /*1090*/  IMAD.WIDE R20, R21, 0x4, R16.reuse ;  /* 0x0000000415147825 */ /* 0x100fe200078e0210 */
[----:B-1----:R0:W-:Y:S03]  /*10a0*/  @!P0 STG.E.128 desc[UR6][R2.64], R4 ;  /* 0x0000000402008986 */ /* 0x0021e6000c101d06 */
[----:B------:R-:W-:Y:S01]  /*10b0*/  IMAD.WIDE R22, R23, 0x4, R16 ;  /* 0x0000000417167825 */ /* 0x000fe200078e0210 */
[----:B--2---:R0:W-:Y:S01]  /*10c0*/  @!P1 STG.E.128 desc[UR6][R20.64], R8 ;  /* 0x0000000814009986 */ /* 0x0041e2000c101d06 */
[----:B------:R-:W-:-:S03]  /*10d0*/  LEA R27, R18, R27, 0x2 ;  /* 0x0000001b121b7211 */ /* 0x000fc600078e10ff */
[----:B---3--:R0:W-:Y:S02]  /*10e0*/  @!P2 STG.E.128 desc[UR6][R22.64], R12 ;  /* 0x0000000c1600a986 */ /* 0x0081e4000c101d06 */
[----:B0-----:R-:W-:Y:S05]  /*10f0*/  @P3 EXIT ;  /* 0x000000000000394d */ /* 0x001fea0003800000 */
[----:B0-----:R-:W0:Y:S01]  /*1100*/  LDS.128 R4, [R27+0x3000] ;  /* 0x003000001b047984 */ /* 0x001e220000000c00 */
[----:B------:R-:W-:-:S05]  /*1110*/  LEA R25, R25, R0, 0xa ;  /* 0x0000000019197211 */ /* 0x000fca00078e50ff */
[----:B------:R-:W-:-:S05]  /*1120*/  IMAD.WIDE R16, R25, 0x4, R16 ;  /* 0x0000000419107825 */ /* 0x000fca00078e0210 */
[----:B0-----:R-:W-:Y:S01]  /*1130*/  STG.E.128 desc[UR6][R16.64], R4 ;  /* 0x0000000410007986 */ /* 0x001fe2000c101d06 */
[----:B------:R-:W-:Y:S05]  /*1140*/  EXIT ;  /* 0x000000000000794d */ /* 0x000fea0003800000 */
.L_x_0:
[----:B------:R-:W-:-:S00]  /*1150*/  BRA `(.L_x_0) ;  /* 0xfffffffc00fc7947 */ /* 0x000fc0000383ffff */
[----:B------:R-:W-:-:S00]  /*1160*/  NOP ;  /* 0x0000000000007918 */ /* 0x000fc00000000000 */
        /* <DEDUP_REMOVED lines=9> */
.L_x_1:


//--------------------- .nv.global.init           --------------------------
	.section	.nv.global.init,"aw",@progbits
.nv.global.init:
	.type		_$_str,@object
	.size		_$_str,(_$_str_$_2 - _$_str)
_$_str:
        /*0000*/ 	.byte	0x5f, 0x5f, 0x43, 0x55, 0x44, 0x41, 0x5f, 0x46, 0x54, 0x5a, 0x00
	.type		_$_str_$_2,@object
	.size		_$_str_$_2,(.L_1 - _$_str_$_2)
_$_str_$_2:
        /*000b*/ 	.byte	0x5f, 0x5f, 0x43, 0x55, 0x44, 0x41, 0x5f, 0x50, 0x52, 0x45, 0x43, 0x5f, 0x53, 0x51, 0x52, 0x54
        /*001b*/ 	.byte	0x00
.L_1:


//--------------------- .nv.shared.triton_poi_fused__native_batch_norm_legit_no_training__prelu_kernel_5 --------------------------
	.section	.nv.shared.triton_poi_fused__native_batch_norm_legit_no_training__prelu_kernel_5,"aw",@nobits
	.sectionflags	@""
	.align	16
	.zero		1024


//--------------------- .nv.constant0.triton_poi_fused__native_batch_norm_legit_no_training__prelu_kernel_5 --------------------------
	.section	.nv.constant0.triton_poi_fused__native_batch_norm_legit_no_training__prelu_kernel_5,"a",@progbits
	.sectionflags	@""
	.align	4
.nv.constant0.triton_poi_fused__native_batch_norm_legit_no_training__prelu_kernel_5:
	.zero		592
